//
// Generated by NVIDIA NVVM Compiler
//
// Compiler Build ID: CL-36424714
// Cuda compilation tools, release 13.0, V13.0.88
// Based on NVVM 20.0.0
//

.version 9.0
.target sm_100
.address_size 64

	// .globl	_Z10d2f_kernelPKdPfm

.visible .entry _Z10d2f_kernelPKdPfm(
	.param .u64 .ptr .align 1 _Z10d2f_kernelPKdPfm_param_0,
	.param .u64 .ptr .align 1 _Z10d2f_kernelPKdPfm_param_1,
	.param .u64 _Z10d2f_kernelPKdPfm_param_2
)
{
	.reg .pred 	%p<2>;
	.reg .b32 	%r<5>;
	.reg .b32 	%f<2>;
	.reg .b64 	%rd<11>;
	.reg .b64 	%fd<2>;

	ld.param.u64 	%rd2, [_Z10d2f_kernelPKdPfm_param_0];
	ld.param.u64 	%rd3, [_Z10d2f_kernelPKdPfm_param_1];
	ld.param.u64 	%rd4, [_Z10d2f_kernelPKdPfm_param_2];
	mov.u32 	%r1, %tid.x;
	mov.u32 	%r2, %ntid.x;
	mov.u32 	%r3, %ctaid.x;
	mad.lo.s32 	%r4, %r2, %r3, %r1;
	cvt.u64.u32 	%rd1, %r4;
	setp.le.u64 	%p1, %rd4, %rd1;
	@%p1 bra 	$L__BB0_2;
	cvta.to.global.u64 	%rd5, %rd2;
	cvta.to.global.u64 	%rd6, %rd3;
	shl.b64 	%rd7, %rd1, 3;
	add.s64 	%rd8, %rd5, %rd7;
	ld.global.f64 	%fd1, [%rd8];
	cvt.rn.f32.f64 	%f1, %fd1;
	shl.b64 	%rd9, %rd1, 2;
	add.s64 	%rd10, %rd6, %rd9;
	st.global.f32 	[%rd10], %f1;
$L__BB0_2:
	ret;

}
	// .globl	_Z10f2h_kernelPKfP6__halfm
.visible .entry _Z10f2h_kernelPKfP6__halfm(
	.param .u64 .ptr .align 1 _Z10f2h_kernelPKfP6__halfm_param_0,
	.param .u64 .ptr .align 1 _Z10f2h_kernelPKfP6__halfm_param_1,
	.param .u64 _Z10f2h_kernelPKfP6__halfm_param_2
)
{
	.reg .pred 	%p<2>;
	.reg .b16 	%rs<2>;
	.reg .b32 	%r<5>;
	.reg .b32 	%f<2>;
	.reg .b64 	%rd<11>;

	ld.param.u64 	%rd2, [_Z10f2h_kernelPKfP6__halfm_param_0];
	ld.param.u64 	%rd3, [_Z10f2h_kernelPKfP6__halfm_param_1];
	ld.param.u64 	%rd4, [_Z10f2h_kernelPKfP6__halfm_param_2];
	mov.u32 	%r1, %tid.x;
	mov.u32 	%r2, %ntid.x;
	mov.u32 	%r3, %ctaid.x;
	mad.lo.s32 	%r4, %r2, %r3, %r1;
	cvt.u64.u32 	%rd1, %r4;
	setp.le.u64 	%p1, %rd4, %rd1;
	@%p1 bra 	$L__BB1_2;
	cvta.to.global.u64 	%rd5, %rd2;
	cvta.to.global.u64 	%rd6, %rd3;
	shl.b64 	%rd7, %rd1, 1;
	add.s64 	%rd8, %rd6, %rd7;
	shl.b64 	%rd9, %rd1, 2;
	add.s64 	%rd10, %rd5, %rd9;
	ld.global.f32 	%f1, [%rd10];
	// begin inline asm
	{  cvt.rn.f16.f32 %rs1, %f1;}

	// end inline asm
	st.global.u16 	[%rd8], %rs1;
$L__BB1_2:
	ret;

}


// ===== COMPILED SASS (sm_100) =====

	.target	sm_100

	.elftype	@"ET_EXEC"


//--------------------- .note.nv.tkinfo           --------------------------
	.section	.note.nv.tkinfo,"",@"SHT_NOTE"
	.sectionflags	@"SHF_NOTE_NV_TKINFO"
	.tkinfo
        /*0018*/ 	.word	0x00000002
        /*0030*/ 	.string	""
        /*0030*/ 	.string	"ptxas"
        /*0030*/ 	.string	"Cuda compilation tools, release 13.0, V13.0.88"
        /*0030*/ 	.string	"Build cuda_13.0.r13.0/compiler.36424714_0"
        /*0030*/ 	.string	"-arch sm_100 -m 64 "



//--------------------- .note.nv.cuinfo           --------------------------
	.section	.note.nv.cuinfo,"",@"SHT_NOTE"
	.sectionflags	@"SHF_NOTE_NV_CUINFO"
        /*0018*/ 	.short	0x0002
        /*001a*/ 	.short	0x0064
        /*001c*/ 	.short	0x0082
	.zero		2


//--------------------- .nv.info                  --------------------------
	.section	.nv.info,"",@"SHT_CUDA_INFO"
	.align	4


	//----- nvinfo : EIATTR_REGCOUNT
	.align		4
        /*0000*/ 	.byte	0x04, 0x2f
        /*0002*/ 	.short	(.L_1 - .L_0)
	.align		4
.L_0:
        /*0004*/ 	.word	index@(_Z10d2f_kernelPKdPfm)
        /*0008*/ 	.word	0x0000000a


	//----- nvinfo : EIATTR_FRAME_SIZE
	.align		4
.L_1:
        /*000c*/ 	.byte	0x04, 0x11
        /*000e*/ 	.short	(.L_3 - .L_2)
	.align		4
.L_2:
        /*0010*/ 	.word	index@(_Z10d2f_kernelPKdPfm)
        /*0014*/ 	.word	0x00000000


	//----- nvinfo : EIATTR_REGCOUNT
	.align		4
.L_3:
        /*0018*/ 	.byte	0x04, 0x2f
        /*001a*/ 	.short	(.L_5 - .L_4)
	.align		4
.L_4:
        /*001c*/ 	.word	index@(_Z10f2h_kernelPKfP6__halfm)
        /*0020*/ 	.word	0x00000008


	//----- nvinfo : EIATTR_FRAME_SIZE
	.align		4
.L_5:
        /*0024*/ 	.byte	0x04, 0x11
        /*0026*/ 	.short	(.L_7 - .L_6)
	.align		4
.L_6:
        /*0028*/ 	.word	index@(_Z10f2h_kernelPKfP6__halfm)
        /*002c*/ 	.word	0x00000000


	//----- nvinfo : EIATTR_MIN_STACK_SIZE
	.align		4
.L_7:
        /*0030*/ 	.byte	0x04, 0x12
        /*0032*/ 	.short	(.L_9 - .L_8)
	.align		4
.L_8:
        /*0034*/ 	.word	index@(_Z10f2h_kernelPKfP6__halfm)
        /*0038*/ 	.word	0x00000000


	//----- nvinfo : EIATTR_MIN_STACK_SIZE
	.align		4
.L_9:
        /*003c*/ 	.byte	0x04, 0x12
        /*003e*/ 	.short	(.L_11 - .L_10)
	.align		4
.L_10:
        /*0040*/ 	.word	index@(_Z10d2f_kernelPKdPfm)
        /*0044*/ 	.word	0x00000000
.L_11:


//--------------------- .nv.compat                --------------------------
	.section	.nv.compat,"",@"SHT_CUDA_COMPAT_INFO"
	.align	4
        /*0000*/ 	.byte	0x02, 0x09, 0x00, 0x00, 0x02, 0x02, 0x01, 0x00, 0x02, 0x05, 0x05, 0x00, 0x03, 0x07, 0x01, 0x01
        /*0010*/ 	.byte	0x02, 0x03, 0x00, 0x00, 0x02, 0x06, 0x01, 0x00, 0x04, 0x0b, 0x08, 0x00, 0x09, 0x00, 0x00, 0x00
        /*0020*/ 	.byte	0x00, 0x00, 0x00, 0x00


//--------------------- .nv.info._Z10f2h_kernelPKfP6__halfm --------------------------
	.section	.nv.info._Z10f2h_kernelPKfP6__halfm,"",@"SHT_CUDA_INFO"
	.sectionflags	@""
	.align	4


	//----- nvinfo : EIATTR_CUDA_API_VERSION
	.align		4
        /*0000*/ 	.byte	0x04, 0x37
        /*0002*/ 	.short	(.L_13 - .L_12)
.L_12:
        /*0004*/ 	.word	0x00000082


	//----- nvinfo : EIATTR_KPARAM_INFO
	.align		4
.L_13:
        /*0008*/ 	.byte	0x04, 0x17
        /*000a*/ 	.short	(.L_15 - .L_14)
.L_14:
        /*000c*/ 	.word	0x00000000
        /*0010*/ 	.short	0x0002
        /*0012*/ 	.short	0x0010
        /*0014*/ 	.byte	0x00, 0xf0, 0x21, 0x00


	//----- nvinfo : EIATTR_KPARAM_INFO
	.align		4
.L_15:
        /*0018*/ 	.byte	0x04, 0x17
        /*001a*/ 	.short	(.L_17 - .L_16)
.L_16:
        /*001c*/ 	.word	0x00000000
        /*0020*/ 	.short	0x0001
        /*0022*/ 	.short	0x0008
        /*0024*/ 	.byte	0x00, 0xf5, 0x21, 0x00


	//----- nvinfo : EIATTR_KPARAM_INFO
	.align		4
.L_17:
        /*0028*/ 	.byte	0x04, 0x17
        /*002a*/ 	.short	(.L_19 - .L_18)
.L_18:
        /*002c*/ 	.word	0x00000000
        /*0030*/ 	.short	0x0000
        /*0032*/ 	.short	0x0000
        /*0034*/ 	.byte	0x00, 0xf5, 0x21, 0x00


	//----- nvinfo : EIATTR_SPARSE_MMA_MASK
	.align		4
.L_19:
        /*0038*/ 	.byte	0x03, 0x50
        /*003a*/ 	.short	0x0000


	//----- nvinfo : EIATTR_MAXREG_COUNT
	.align		4
        /*003c*/ 	.byte	0x03, 0x1b
        /*003e*/ 	.short	0x00ff


	//----- nvinfo : EIATTR_MERCURY_ISA_VERSION
	.align		4
        /*0040*/ 	.byte	0x03, 0x5f
        /*0042*/ 	.short	0x0101


	//----- nvinfo : EIATTR_VRC_CTA_INIT_COUNT
	.align		4
        /*0044*/ 	.byte	0x02, 0x4a
	.zero		1
	.zero		1


	//----- nvinfo : EIATTR_EXIT_INSTR_OFFSETS
	.align		4
        /*0048*/ 	.byte	0x04, 0x1c
        /*004a*/ 	.short	(.L_21 - .L_20)


	//   ....[0]....
.L_20:
        /*004c*/ 	.word	0x00000080


	//   ....[1]....
        /*0050*/ 	.word	0x00000120


	//----- nvinfo : EIATTR_CBANK_PARAM_SIZE
	.align		4
.L_21:
        /*0054*/ 	.byte	0x03, 0x19
        /*0056*/ 	.short	0x0018


	//----- nvinfo : EIATTR_PARAM_CBANK
	.align		4
        /*0058*/ 	.byte	0x04, 0x0a
        /*005a*/ 	.short	(.L_23 - .L_22)
	.align		4
.L_22:
        /*005c*/ 	.word	index@(.nv.constant0._Z10f2h_kernelPKfP6__halfm)
        /*0060*/ 	.short	0x0380
        /*0062*/ 	.short	0x0018


	//----- nvinfo : EIATTR_SW_WAR
	.align		4
.L_23:
        /*0064*/ 	.byte	0x04, 0x36
        /*0066*/ 	.short	(.L_25 - .L_24)
.L_24:
        /*0068*/ 	.word	0x00000008
.L_25:


//--------------------- .nv.info._Z10d2f_kernelPKdPfm --------------------------
	.section	.nv.info._Z10d2f_kernelPKdPfm,"",@"SHT_CUDA_INFO"
	.sectionflags	@""
	.align	4


	//----- nvinfo : EIATTR_CUDA_API_VERSION
	.align		4
        /*0000*/ 	.byte	0x04, 0x37
        /*0002*/ 	.short	(.L_27 - .L_26)
.L_26:
        /*0004*/ 	.word	0x00000082


	//----- nvinfo : EIATTR_KPARAM_INFO
	.align		4
.L_27:
        /*0008*/ 	.byte	0x04, 0x17
        /*000a*/ 	.short	(.L_29 - .L_28)
.L_28:
        /*000c*/ 	.word	0x00000000
        /*0010*/ 	.short	0x0002
        /*0012*/ 	.short	0x0010
        /*0014*/ 	.byte	0x00, 0xf0, 0x21, 0x00


	//----- nvinfo : EIATTR_KPARAM_INFO
	.align		4
.L_29:
        /*0018*/ 	.byte	0x04, 0x17
        /*001a*/ 	.short	(.L_31 - .L_30)
.L_30:
        /*001c*/ 	.word	0x00000000
        /*0020*/ 	.short	0x0001
        /*0022*/ 	.short	0x0008
        /*0024*/ 	.byte	0x00, 0xf5, 0x21, 0x00


	//----- nvinfo : EIATTR_KPARAM_INFO
	.align		4
.L_31:
        /*0028*/ 	.byte	0x04, 0x17
        /*002a*/ 	.short	(.L_33 - .L_32)
.L_32:
        /*002c*/ 	.word	0x00000000
        /*0030*/ 	.short	0x0000
        /*0032*/ 	.short	0x0000
        /*0034*/ 	.byte	0x00, 0xf5, 0x21, 0x00


	//----- nvinfo : EIATTR_SPARSE_MMA_MASK
	.align		4
.L_33:
        /*0038*/ 	.byte	0x03, 0x50
        /*003a*/ 	.short	0x0000


	//----- nvinfo : EIATTR_MAXREG_COUNT
	.align		4
        /*003c*/ 	.byte	0x03, 0x1b
        /*003e*/ 	.short	0x00ff


	//----- nvinfo : EIATTR_MERCURY_ISA_VERSION
	.align		4
        /*0040*/ 	.byte	0x03, 0x5f
        /*0042*/ 	.short	0x0101


	//----- nvinfo : EIATTR_VRC_CTA_INIT_COUNT
	.align		4
        /*0044*/ 	.byte	0x02, 0x4a
	.zero		1
	.zero		1


	//----- nvinfo : EIATTR_EXIT_INSTR_OFFSETS
	.align		4
        /*0048*/ 	.byte	0x04, 0x1c
        /*004a*/ 	.short	(.L_35 - .L_34)


	//   ....[0]....
.L_34:
        /*004c*/ 	.word	0x00000080


	//   ....[1]....
        /*0050*/ 	.word	0x00000120


	//----- nvinfo : EIATTR_CBANK_PARAM_SIZE
	.align		4
.L_35:
        /*0054*/ 	.byte	0x03, 0x19
        /*0056*/ 	.short	0x0018


	//----- nvinfo : EIATTR_PARAM_CBANK
	.align		4
        /*0058*/ 	.byte	0x04, 0x0a
        /*005a*/ 	.short	(.L_37 - .L_36)
	.align		4
.L_36:
        /*005c*/ 	.word	index@(.nv.constant0._Z10d2f_kernelPKdPfm)
        /*0060*/ 	.short	0x0380
        /*0062*/ 	.short	0x0018


	//----- nvinfo : EIATTR_SW_WAR
	.align		4
.L_37:
        /*0064*/ 	.byte	0x04, 0x36
        /*0066*/ 	.short	(.L_39 - .L_38)
.L_38:
        /*0068*/ 	.word	0x00000008
.L_39:


//--------------------- .nv.callgraph             --------------------------
	.section	.nv.callgraph,"",@"SHT_CUDA_CALLGRAPH"
	.align	4
	.sectionentsize	8
	.align		4
        /*0000*/ 	.word	0x00000000
	.align		4
        /*0004*/ 	.word	0xffffffff
	.align		4
        /*0008*/ 	.word	0x00000000
	.align		4
        /*000c*/ 	.word	0xfffffffe
	.align		4
        /*0010*/ 	.word	0x00000000
	.align		4
        /*0014*/ 	.word	0xfffffffd
	.align		4
        /*0018*/ 	.word	0x00000000
	.align		4
        /*001c*/ 	.word	0xfffffffc


//--------------------- .text._Z10f2h_kernelPKfP6__halfm --------------------------
	.section	.text._Z10f2h_kernelPKfP6__halfm,"ax",@progbits
	.align	128
        .global         _Z10f2h_kernelPKfP6__halfm
        .type           _Z10f2h_kernelPKfP6__halfm,@function
        .size           _Z10f2h_kernelPKfP6__halfm,(.L_x_2 - _Z10f2h_kernelPKfP6__halfm)
        .other          _Z10f2h_kernelPKfP6__halfm,@"STO_CUDA_ENTRY STV_DEFAULT"
_Z10f2h_kernelPKfP6__halfm:
.text._Z10f2h_kernelPKfP6__halfm:
[----:B------:R-:W-:Y:S01]  /*0000*/  LDC R1, c[0x0][0x37c] ;  /* 0x0000df00ff017b82 */ /* 0x000fe20000000800 */
[----:B------:R-:W0:Y:S01]  /*0010*/  S2R R0, SR_TID.X ;  /* 0x0000000000007919 */ /* 0x000e220000002100 */
[----:B------:R-:W0:Y:S01]  /*0020*/  LDCU UR4, c[0x0][0x360] ;  /* 0x00006c00ff0477ac */ /* 0x000e220008000800 */
[----:B------:R-:W0:Y:S01]  /*0030*/  S2R R3, SR_CTAID.X ;  /* 0x0000000000037919 */ /* 0x000e220000002500 */
[----:B------:R-:W1:Y:S01]  /*0040*/  LDCU.64 UR6, c[0x0][0x390] ;  /* 0x00007200ff0677ac */ /* 0x000e620008000a00 */
[----:B0-----:R-:W-:-:S05]  /*0050*/  IMAD R0, R3, UR4, R0 ;  /* 0x0000000403007c24 */ /* 0x001fca000f8e0200 */
[----:B-1----:R-:W-:-:S04]  /*0060*/  ISETP.GE.U32.AND P0, PT, R0, UR6, PT ;  /* 0x0000000600007c0c */ /* 0x002fc8000bf06070 */
[----:B------:R-:W-:-:S13]  /*0070*/  ISETP.GE.U32.AND.EX P0, PT, RZ, UR7, PT, P0 ;  /* 0x00000007ff007c0c */ /* 0x000fda000bf06100 */
[----:B------:R-:W-:Y:S05]  /*0080*/  @P0 EXIT ;  /* 0x000000000000094d */ /* 0x000fea0003800000 */
[----:B------:R-:W0:Y:S01]  /*0090*/  LDCU.128 UR8, c[0x0][0x380] ;  /* 0x00007000ff0877ac */ /* 0x000e220008000c00 */
[----:B------:R-:W1:Y:S01]  /*00a0*/  LDCU.64 UR4, c[0x0][0x358] ;  /* 0x00006b00ff0477ac */ /* 0x000e620008000a00 */
[----:B0-----:R-:W-:-:S04]  /*00b0*/  LEA R2, P0, R0, UR8, 0x2 ;  /* 0x0000000800027c11 */ /* 0x001fc8000f8010ff */
[----:B------:R-:W-:-:S05]  /*00c0*/  LEA.HI.X R3, R0, UR9, RZ, 0x2, P0 ;  /* 0x0000000900037c11 */ /* 0x000fca00080f14ff */
[----:B-1----:R-:W2:Y:S01]  /*00d0*/  LDG.E R2, desc[UR4][R2.64] ;  /* 0x0000000402027981 */ /* 0x002ea2000c1e1900 */
[----:B------:R-:W-:-:S04]  /*00e0*/  LEA R4, P0, R0, UR10, 0x1 ;  /* 0x0000000a00047c11 */ /* 0x000fc8000f8008ff */
[----:B------:R-:W-:Y:S02]  /*00f0*/  LEA.HI.X R5, R0, UR11, RZ, 0x1, P0 ;  /* 0x0000000b00057c11 */ /* 0x000fe400080f0cff */
[----:B--2---:R-:W-:-:S05]  /*0100*/  F2FP.F16.F32.PACK_AB R3, RZ, R2 ;  /* 0x00000002ff03723e */ /* 0x004fca00000000ff */
[----:B------:R-:W-:Y:S01]  /*0110*/  STG.E.U16 desc[UR4][R4.64], R3 ;  /* 0x0000000304007986 */ /* 0x000fe2000c101504 */
[----:B------:R-:W-:Y:S05]  /*0120*/  EXIT ;  /* 0x000000000000794d */ /* 0x000fea0003800000 */
.L_x_0:
[----:B------:R-:W-:-:S00]  /*0130*/  BRA `(.L_x_0) ;  /* 0xfffffffc00fc7947 */ /* 0x000fc0000383ffff */
[----:B------:R-:W-:-:S00]  /*0140*/  NOP ;  /* 0x0000000000007918 */ /* 0x000fc00000000000 */
        /* <DEDUP_REMOVED lines=11> */
.L_x_2:


//--------------------- .text._Z10d2f_kernelPKdPfm --------------------------
	.section	.text._Z10d2f_kernelPKdPfm,"ax",@progbits
	.align	128
        .global         _Z10d2f_kernelPKdPfm
        .type           _Z10d2f_kernelPKdPfm,@function
        .size           _Z10d2f_kernelPKdPfm,(.L_x_3 - _Z10d2f_kernelPKdPfm)
        .other          _Z10d2f_kernelPKdPfm,@"STO_CUDA_ENTRY STV_DEFAULT"
_Z10d2f_kernelPKdPfm:
.text._Z10d2f_kernelPKdPfm:
        /* <DEDUP_REMOVED lines=12> */
[----:B------:R-:W-:-:S06]  /*00c0*/  LEA.HI.X R3, R0, UR9, RZ, 0x3, P0 ;  /* 0x0000000900037c11 */ /* 0x000fcc00080f1cff */
[----:B-1----:R-:W2:Y:S01]  /*00d0*/  LDG.E.64 R2, desc[UR4][R2.64] ;  /* 0x0000000402027981 */ /* 0x002ea2000c1e1b00 */
[----:B------:R-:W-:-:S04]  /*00e0*/  LEA R4, P0, R0, UR10, 0x2 ;  /* 0x0000000a00047c11 */ /* 0x000fc8000f8010ff */
[----:B------:R-:W-:Y:S01]  /*00f0*/  LEA.HI.X R5, R0, UR11, RZ, 0x2, P0 ;  /* 0x0000000b00057c11 */ /* 0x000fe200080f14ff */
[----:B--2---:R-:W0:Y:S04]  /*0100*/  F2F.F32.F64 R7, R2 ;  /* 0x0000000200077310 */ /* 0x004e280000301000 */
[----:B0-----:R-:W-:Y:S01]  /*0110*/  STG.E desc[UR4][R4.64], R7 ;  /* 0x0000000704007986 */ /* 0x001fe2000c101904 */
[----:B------:R-:W-:Y:S05]  /*0120*/  EXIT ;  /* 0x000000000000794d */ /* 0x000fea0003800000 */
.L_x_1:
        /* <DEDUP_REMOVED lines=13> */
.L_x_3:


//--------------------- .nv.shared.reserved.0     --------------------------
	.section	.nv.shared.reserved.0,"aw",@nobits
	.weak		__nv_reservedSMEM_offset_0_alias
	.size		__nv_reservedSMEM_offset_0_alias, 0, 64
	.other		__nv_reservedSMEM_offset_0_alias,@"STO_CUDA_RESERVED_SHARED STV_DEFAULT"
__nv_reservedSMEM_offset_0_alias:
	.zero		0
	.zero		64


//--------------------- .nv.constant0._Z10f2h_kernelPKfP6__halfm --------------------------
	.section	.nv.constant0._Z10f2h_kernelPKfP6__halfm,"a",@progbits
	.sectionflags	@""
	.align	4
.nv.constant0._Z10f2h_kernelPKfP6__halfm:
	.zero		920


//--------------------- .nv.constant0._Z10d2f_kernelPKdPfm --------------------------
	.section	.nv.constant0._Z10d2f_kernelPKdPfm,"a",@progbits
	.sectionflags	@""
	.align	4
.nv.constant0._Z10d2f_kernelPKdPfm:
	.zero		920


//--------------------- SYMBOLS --------------------------

	.type		.nv.reservedSmem.offset0,@object
	.size		.nv.reservedSmem.offset0,0x4
